//
// Generated by NVIDIA NVVM Compiler
//
// Compiler Build ID: CL-36424714
// Cuda compilation tools, release 13.0, V13.0.88
// Based on NVVM 20.0.0
//

.version 9.0
.target sm_100
.address_size 64

	// .globl	_Z17gemm_naive_kernelPKfS0_Pfiii
// _ZZ17gemm_tiled_kernelPKfS0_PfiiiE6tile_A has been demoted
// _ZZ17gemm_tiled_kernelPKfS0_PfiiiE6tile_B has been demoted

.visible .entry _Z17gemm_naive_kernelPKfS0_Pfiii(
	.param .u64 .ptr .align 1 _Z17gemm_naive_kernelPKfS0_Pfiii_param_0,
	.param .u64 .ptr .align 1 _Z17gemm_naive_kernelPKfS0_Pfiii_param_1,
	.param .u64 .ptr .align 1 _Z17gemm_naive_kernelPKfS0_Pfiii_param_2,
	.param .u32 _Z17gemm_naive_kernelPKfS0_Pfiii_param_3,
	.param .u32 _Z17gemm_naive_kernelPKfS0_Pfiii_param_4,
	.param .u32 _Z17gemm_naive_kernelPKfS0_Pfiii_param_5
)
{
	.reg .pred 	%p<13>;
	.reg .b32 	%r<41>;
	.reg .b32 	%f<68>;
	.reg .b64 	%rd<53>;

	ld.param.u64 	%rd7, [_Z17gemm_naive_kernelPKfS0_Pfiii_param_0];
	ld.param.u64 	%rd8, [_Z17gemm_naive_kernelPKfS0_Pfiii_param_1];
	ld.param.u64 	%rd6, [_Z17gemm_naive_kernelPKfS0_Pfiii_param_2];
	ld.param.u32 	%r20, [_Z17gemm_naive_kernelPKfS0_Pfiii_param_3];
	ld.param.u32 	%r18, [_Z17gemm_naive_kernelPKfS0_Pfiii_param_4];
	ld.param.u32 	%r19, [_Z17gemm_naive_kernelPKfS0_Pfiii_param_5];
	cvta.to.global.u64 	%rd1, %rd8;
	cvta.to.global.u64 	%rd2, %rd7;
	mov.u32 	%r21, %ctaid.y;
	mov.u32 	%r22, %ntid.y;
	mov.u32 	%r23, %tid.y;
	mad.lo.s32 	%r1, %r21, %r22, %r23;
	mov.u32 	%r24, %ctaid.x;
	mov.u32 	%r25, %ntid.x;
	mov.u32 	%r26, %tid.x;
	mad.lo.s32 	%r2, %r24, %r25, %r26;
	setp.ge.s32 	%p1, %r1, %r20;
	setp.ge.s32 	%p2, %r2, %r18;
	or.pred  	%p3, %p1, %p2;
	@%p3 bra 	$L__BB0_14;
	setp.lt.s32 	%p4, %r19, 1;
	mov.f32 	%f67, 0f00000000;
	@%p4 bra 	$L__BB0_13;
	mul.lo.s32 	%r3, %r19, %r1;
	and.b32  	%r4, %r19, 7;
	setp.lt.u32 	%p5, %r19, 8;
	mov.f32 	%f67, 0f00000000;
	mov.b32 	%r39, 0;
	@%p5 bra 	$L__BB0_5;
	and.b32  	%r39, %r19, 2147483640;
	neg.s32 	%r37, %r39;
	shl.b32 	%r7, %r18, 3;
	mul.wide.u32 	%rd9, %r3, 4;
	add.s64 	%rd10, %rd9, %rd2;
	add.s64 	%rd52, %rd10, 16;
	mov.f32 	%f67, 0f00000000;
	mul.wide.s32 	%rd13, %r18, 4;
	mov.u32 	%r36, %r2;
$L__BB0_4:
	.pragma "nounroll";
	ld.global.nc.f32 	%f17, [%rd52+-16];
	mul.wide.s32 	%rd11, %r36, 4;
	add.s64 	%rd12, %rd1, %rd11;
	ld.global.nc.f32 	%f18, [%rd12];
	fma.rn.f32 	%f19, %f17, %f18, %f67;
	ld.global.nc.f32 	%f20, [%rd52+-12];
	add.s64 	%rd14, %rd12, %rd13;
	ld.global.nc.f32 	%f21, [%rd14];
	fma.rn.f32 	%f22, %f20, %f21, %f19;
	ld.global.nc.f32 	%f23, [%rd52+-8];
	add.s64 	%rd15, %rd14, %rd13;
	ld.global.nc.f32 	%f24, [%rd15];
	fma.rn.f32 	%f25, %f23, %f24, %f22;
	ld.global.nc.f32 	%f26, [%rd52+-4];
	add.s64 	%rd16, %rd15, %rd13;
	ld.global.nc.f32 	%f27, [%rd16];
	fma.rn.f32 	%f28, %f26, %f27, %f25;
	ld.global.nc.f32 	%f29, [%rd52];
	add.s64 	%rd17, %rd16, %rd13;
	ld.global.nc.f32 	%f30, [%rd17];
	fma.rn.f32 	%f31, %f29, %f30, %f28;
	ld.global.nc.f32 	%f32, [%rd52+4];
	add.s64 	%rd18, %rd17, %rd13;
	ld.global.nc.f32 	%f33, [%rd18];
	fma.rn.f32 	%f34, %f32, %f33, %f31;
	ld.global.nc.f32 	%f35, [%rd52+8];
	add.s64 	%rd19, %rd18, %rd13;
	ld.global.nc.f32 	%f36, [%rd19];
	fma.rn.f32 	%f37, %f35, %f36, %f34;
	ld.global.nc.f32 	%f38, [%rd52+12];
	add.s64 	%rd20, %rd19, %rd13;
	ld.global.nc.f32 	%f39, [%rd20];
	fma.rn.f32 	%f67, %f38, %f39, %f37;
	add.s32 	%r37, %r37, 8;
	add.s32 	%r36, %r36, %r7;
	add.s64 	%rd52, %rd52, 32;
	setp.ne.s32 	%p6, %r37, 0;
	@%p6 bra 	$L__BB0_4;
$L__BB0_5:
	setp.eq.s32 	%p7, %r4, 0;
	@%p7 bra 	$L__BB0_13;
	and.b32  	%r13, %r19, 3;
	setp.lt.u32 	%p8, %r4, 4;
	@%p8 bra 	$L__BB0_8;
	add.s32 	%r28, %r39, %r3;
	mul.wide.u32 	%rd21, %r28, 4;
	add.s64 	%rd22, %rd2, %rd21;
	ld.global.nc.f32 	%f41, [%rd22];
	mad.lo.s32 	%r29, %r39, %r18, %r2;
	mul.wide.s32 	%rd23, %r29, 4;
	add.s64 	%rd24, %rd1, %rd23;
	ld.global.nc.f32 	%f42, [%rd24];
	fma.rn.f32 	%f43, %f41, %f42, %f67;
	cvt.u64.u32 	%rd25, %r3;
	cvt.u64.u32 	%rd26, %r39;
	add.s64 	%rd27, %rd26, %rd25;
	shl.b64 	%rd28, %rd27, 2;
	add.s64 	%rd29, %rd2, %rd28;
	ld.global.nc.f32 	%f44, [%rd29+4];
	mul.wide.s32 	%rd30, %r18, 4;
	add.s64 	%rd31, %rd24, %rd30;
	ld.global.nc.f32 	%f45, [%rd31];
	fma.rn.f32 	%f46, %f44, %f45, %f43;
	ld.global.nc.f32 	%f47, [%rd29+8];
	add.s64 	%rd32, %rd31, %rd30;
	ld.global.nc.f32 	%f48, [%rd32];
	fma.rn.f32 	%f49, %f47, %f48, %f46;
	ld.global.nc.f32 	%f50, [%rd29+12];
	add.s64 	%rd33, %rd32, %rd30;
	ld.global.nc.f32 	%f51, [%rd33];
	fma.rn.f32 	%f67, %f50, %f51, %f49;
	add.s32 	%r39, %r39, 4;
$L__BB0_8:
	setp.eq.s32 	%p9, %r13, 0;
	@%p9 bra 	$L__BB0_13;
	setp.eq.s32 	%p10, %r13, 1;
	@%p10 bra 	$L__BB0_11;
	add.s32 	%r30, %r39, %r3;
	mul.wide.u32 	%rd34, %r30, 4;
	add.s64 	%rd35, %rd2, %rd34;
	ld.global.nc.f32 	%f53, [%rd35];
	mad.lo.s32 	%r31, %r39, %r18, %r2;
	mul.wide.s32 	%rd36, %r31, 4;
	add.s64 	%rd37, %rd1, %rd36;
	ld.global.nc.f32 	%f54, [%rd37];
	fma.rn.f32 	%f55, %f53, %f54, %f67;
	cvt.u64.u32 	%rd38, %r3;
	cvt.u64.u32 	%rd39, %r39;
	add.s64 	%rd40, %rd39, %rd38;
	shl.b64 	%rd41, %rd40, 2;
	add.s64 	%rd42, %rd2, %rd41;
	ld.global.nc.f32 	%f56, [%rd42+4];
	mul.wide.s32 	%rd43, %r18, 4;
	add.s64 	%rd44, %rd37, %rd43;
	ld.global.nc.f32 	%f57, [%rd44];
	fma.rn.f32 	%f67, %f56, %f57, %f55;
	add.s32 	%r39, %r39, 2;
$L__BB0_11:
	and.b32  	%r32, %r19, 1;
	setp.eq.b32 	%p11, %r32, 1;
	not.pred 	%p12, %p11;
	@%p12 bra 	$L__BB0_13;
	add.s32 	%r33, %r39, %r3;
	mul.wide.u32 	%rd45, %r33, 4;
	add.s64 	%rd46, %rd2, %rd45;
	ld.global.nc.f32 	%f58, [%rd46];
	mad.lo.s32 	%r34, %r39, %r18, %r2;
	mul.wide.s32 	%rd47, %r34, 4;
	add.s64 	%rd48, %rd1, %rd47;
	ld.global.nc.f32 	%f59, [%rd48];
	fma.rn.f32 	%f67, %f58, %f59, %f67;
$L__BB0_13:
	mad.lo.s32 	%r35, %r18, %r1, %r2;
	cvta.to.global.u64 	%rd49, %rd6;
	mul.wide.s32 	%rd50, %r35, 4;
	add.s64 	%rd51, %rd49, %rd50;
	st.global.f32 	[%rd51], %f67;
$L__BB0_14:
	ret;

}
	// .globl	_Z17gemm_tiled_kernelPKfS0_Pfiii
.visible .entry _Z17gemm_tiled_kernelPKfS0_Pfiii(
	.param .u64 .ptr .align 1 _Z17gemm_tiled_kernelPKfS0_Pfiii_param_0,
	.param .u64 .ptr .align 1 _Z17gemm_tiled_kernelPKfS0_Pfiii_param_1,
	.param .u64 .ptr .align 1 _Z17gemm_tiled_kernelPKfS0_Pfiii_param_2,
	.param .u32 _Z17gemm_tiled_kernelPKfS0_Pfiii_param_3,
	.param .u32 _Z17gemm_tiled_kernelPKfS0_Pfiii_param_4,
	.param .u32 _Z17gemm_tiled_kernelPKfS0_Pfiii_param_5
)
{
	.reg .pred 	%p<12>;
	.reg .b32 	%r<42>;
	.reg .b32 	%f<111>;
	.reg .b64 	%rd<13>;
	// demoted variable
	.shared .align 4 .b8 _ZZ17gemm_tiled_kernelPKfS0_PfiiiE6tile_A[4096];
	// demoted variable
	.shared .align 4 .b8 _ZZ17gemm_tiled_kernelPKfS0_PfiiiE6tile_B[4096];
	ld.param.u64 	%rd4, [_Z17gemm_tiled_kernelPKfS0_Pfiii_param_0];
	ld.param.u64 	%rd5, [_Z17gemm_tiled_kernelPKfS0_Pfiii_param_1];
	ld.param.u64 	%rd6, [_Z17gemm_tiled_kernelPKfS0_Pfiii_param_2];
	ld.param.u32 	%r23, [_Z17gemm_tiled_kernelPKfS0_Pfiii_param_3];
	ld.param.u32 	%r24, [_Z17gemm_tiled_kernelPKfS0_Pfiii_param_4];
	ld.param.u32 	%r25, [_Z17gemm_tiled_kernelPKfS0_Pfiii_param_5];
	mov.u32 	%r26, %ctaid.y;
	mov.u32 	%r27, %ntid.y;
	mov.u32 	%r39, %tid.y;
	mad.lo.s32 	%r2, %r26, %r27, %r39;
	mov.u32 	%r28, %ctaid.x;
	mov.u32 	%r29, %ntid.x;
	mov.u32 	%r37, %tid.x;
	mad.lo.s32 	%r4, %r28, %r29, %r37;
	setp.lt.s32 	%p1, %r25, 1;
	mov.f32 	%f110, 0f00000000;
	@%p1 bra 	$L__BB1_7;
	add.s32 	%r30, %r25, 31;
	shr.u32 	%r31, %r30, 5;
	shl.b32 	%r32, %r39, 7;
	mov.u32 	%r33, _ZZ17gemm_tiled_kernelPKfS0_PfiiiE6tile_A;
	add.s32 	%r5, %r33, %r32;
	shl.b32 	%r34, %r37, 2;
	add.s32 	%r6, %r5, %r34;
	mov.u32 	%r35, _ZZ17gemm_tiled_kernelPKfS0_PfiiiE6tile_B;
	add.s32 	%r8, %r35, %r34;
	add.s32 	%r7, %r8, %r32;
	neg.s32 	%r41, %r31;
	mad.lo.s32 	%r40, %r39, %r24, %r4;
	shl.b32 	%r11, %r24, 5;
	mad.lo.s32 	%r38, %r25, %r2, %r37;
	cvta.to.global.u64 	%rd1, %rd4;
	cvta.to.global.u64 	%rd2, %rd5;
	mov.f32 	%f110, 0f00000000;
$L__BB1_2:
	setp.ge.s32 	%p2, %r2, %r23;
	mul.wide.s32 	%rd7, %r38, 4;
	add.s64 	%rd3, %rd1, %rd7;
	setp.ge.s32 	%p3, %r37, %r25;
	mov.f32 	%f108, 0f00000000;
	or.pred  	%p4, %p2, %p3;
	@%p4 bra 	$L__BB1_4;
	ld.global.nc.f32 	%f108, [%rd3];
$L__BB1_4:
	setp.ge.s32 	%p5, %r4, %r24;
	st.shared.f32 	[%r6], %f108;
	setp.ge.s32 	%p6, %r39, %r25;
	mov.f32 	%f109, 0f00000000;
	or.pred  	%p7, %p5, %p6;
	@%p7 bra 	$L__BB1_6;
	mul.wide.s32 	%rd8, %r40, 4;
	add.s64 	%rd9, %rd2, %rd8;
	ld.global.nc.f32 	%f109, [%rd9];
$L__BB1_6:
	st.shared.f32 	[%r7], %f109;
	bar.sync 	0;
	ld.shared.f32 	%f12, [%r5];
	ld.shared.f32 	%f13, [%r8];
	fma.rn.f32 	%f14, %f12, %f13, %f110;
	ld.shared.f32 	%f15, [%r5+4];
	ld.shared.f32 	%f16, [%r8+128];
	fma.rn.f32 	%f17, %f15, %f16, %f14;
	ld.shared.f32 	%f18, [%r5+8];
	ld.shared.f32 	%f19, [%r8+256];
	fma.rn.f32 	%f20, %f18, %f19, %f17;
	ld.shared.f32 	%f21, [%r5+12];
	ld.shared.f32 	%f22, [%r8+384];
	fma.rn.f32 	%f23, %f21, %f22, %f20;
	ld.shared.f32 	%f24, [%r5+16];
	ld.shared.f32 	%f25, [%r8+512];
	fma.rn.f32 	%f26, %f24, %f25, %f23;
	ld.shared.f32 	%f27, [%r5+20];
	ld.shared.f32 	%f28, [%r8+640];
	fma.rn.f32 	%f29, %f27, %f28, %f26;
	ld.shared.f32 	%f30, [%r5+24];
	ld.shared.f32 	%f31, [%r8+768];
	fma.rn.f32 	%f32, %f30, %f31, %f29;
	ld.shared.f32 	%f33, [%r5+28];
	ld.shared.f32 	%f34, [%r8+896];
	fma.rn.f32 	%f35, %f33, %f34, %f32;
	ld.shared.f32 	%f36, [%r5+32];
	ld.shared.f32 	%f37, [%r8+1024];
	fma.rn.f32 	%f38, %f36, %f37, %f35;
	ld.shared.f32 	%f39, [%r5+36];
	ld.shared.f32 	%f40, [%r8+1152];
	fma.rn.f32 	%f41, %f39, %f40, %f38;
	ld.shared.f32 	%f42, [%r5+40];
	ld.shared.f32 	%f43, [%r8+1280];
	fma.rn.f32 	%f44, %f42, %f43, %f41;
	ld.shared.f32 	%f45, [%r5+44];
	ld.shared.f32 	%f46, [%r8+1408];
	fma.rn.f32 	%f47, %f45, %f46, %f44;
	ld.shared.f32 	%f48, [%r5+48];
	ld.shared.f32 	%f49, [%r8+1536];
	fma.rn.f32 	%f50, %f48, %f49, %f47;
	ld.shared.f32 	%f51, [%r5+52];
	ld.shared.f32 	%f52, [%r8+1664];
	fma.rn.f32 	%f53, %f51, %f52, %f50;
	ld.shared.f32 	%f54, [%r5+56];
	ld.shared.f32 	%f55, [%r8+1792];
	fma.rn.f32 	%f56, %f54, %f55, %f53;
	ld.shared.f32 	%f57, [%r5+60];
	ld.shared.f32 	%f58, [%r8+1920];
	fma.rn.f32 	%f59, %f57, %f58, %f56;
	ld.shared.f32 	%f60, [%r5+64];
	ld.shared.f32 	%f61, [%r8+2048];
	fma.rn.f32 	%f62, %f60, %f61, %f59;
	ld.shared.f32 	%f63, [%r5+68];
	ld.shared.f32 	%f64, [%r8+2176];
	fma.rn.f32 	%f65, %f63, %f64, %f62;
	ld.shared.f32 	%f66, [%r5+72];
	ld.shared.f32 	%f67, [%r8+2304];
	fma.rn.f32 	%f68, %f66, %f67, %f65;
	ld.shared.f32 	%f69, [%r5+76];
	ld.shared.f32 	%f70, [%r8+2432];
	fma.rn.f32 	%f71, %f69, %f70, %f68;
	ld.shared.f32 	%f72, [%r5+80];
	ld.shared.f32 	%f73, [%r8+2560];
	fma.rn.f32 	%f74, %f72, %f73, %f71;
	ld.shared.f32 	%f75, [%r5+84];
	ld.shared.f32 	%f76, [%r8+2688];
	fma.rn.f32 	%f77, %f75, %f76, %f74;
	ld.shared.f32 	%f78, [%r5+88];
	ld.shared.f32 	%f79, [%r8+2816];
	fma.rn.f32 	%f80, %f78, %f79, %f77;
	ld.shared.f32 	%f81, [%r5+92];
	ld.shared.f32 	%f82, [%r8+2944];
	fma.rn.f32 	%f83, %f81, %f82, %f80;
	ld.shared.f32 	%f84, [%r5+96];
	ld.shared.f32 	%f85, [%r8+3072];
	fma.rn.f32 	%f86, %f84, %f85, %f83;
	ld.shared.f32 	%f87, [%r5+100];
	ld.shared.f32 	%f88, [%r8+3200];
	fma.rn.f32 	%f89, %f87, %f88, %f86;
	ld.shared.f32 	%f90, [%r5+104];
	ld.shared.f32 	%f91, [%r8+3328];
	fma.rn.f32 	%f92, %f90, %f91, %f89;
	ld.shared.f32 	%f93, [%r5+108];
	ld.shared.f32 	%f94, [%r8+3456];
	fma.rn.f32 	%f95, %f93, %f94, %f92;
	ld.shared.f32 	%f96, [%r5+112];
	ld.shared.f32 	%f97, [%r8+3584];
	fma.rn.f32 	%f98, %f96, %f97, %f95;
	ld.shared.f32 	%f99, [%r5+116];
	ld.shared.f32 	%f100, [%r8+3712];
	fma.rn.f32 	%f101, %f99, %f100, %f98;
	ld.shared.f32 	%f102, [%r5+120];
	ld.shared.f32 	%f103, [%r8+3840];
	fma.rn.f32 	%f104, %f102, %f103, %f101;
	ld.shared.f32 	%f105, [%r5+124];
	ld.shared.f32 	%f106, [%r8+3968];
	fma.rn.f32 	%f110, %f105, %f106, %f104;
	bar.sync 	0;
	add.s32 	%r41, %r41, 1;
	setp.ne.s32 	%p8, %r41, 0;
	add.s32 	%r40, %r40, %r11;
	add.s32 	%r39, %r39, 32;
	add.s32 	%r38, %r38, 32;
	add.s32 	%r37, %r37, 32;
	@%p8 bra 	$L__BB1_2;
$L__BB1_7:
	setp.ge.s32 	%p9, %r2, %r23;
	setp.ge.s32 	%p10, %r4, %r24;
	or.pred  	%p11, %p9, %p10;
	@%p11 bra 	$L__BB1_9;
	mad.lo.s32 	%r36, %r24, %r2, %r4;
	cvta.to.global.u64 	%rd10, %rd6;
	mul.wide.s32 	%rd11, %r36, 4;
	add.s64 	%rd12, %rd10, %rd11;
	st.global.f32 	[%rd12], %f110;
$L__BB1_9:
	ret;

}


// ===== COMPILED SASS (sm_100) =====

	.target	sm_100

	.elftype	@"ET_EXEC"


//--------------------- .note.nv.tkinfo           --------------------------
	.section	.note.nv.tkinfo,"",@"SHT_NOTE"
	.sectionflags	@"SHF_NOTE_NV_TKINFO"
	.tkinfo
        /*0018*/ 	.word	0x00000002
        /*0030*/ 	.string	""
        /*0030*/ 	.string	"ptxas"
        /*0030*/ 	.string	"Cuda compilation tools, release 13.0, V13.0.88"
        /*0030*/ 	.string	"Build cuda_13.0.r13.0/compiler.36424714_0"
        /*0030*/ 	.string	"-arch sm_100 -m 64 "



//--------------------- .note.nv.cuinfo           --------------------------
	.section	.note.nv.cuinfo,"",@"SHT_NOTE"
	.sectionflags	@"SHF_NOTE_NV_CUINFO"
        /*0018*/ 	.short	0x0002
        /*001a*/ 	.short	0x0064
        /*001c*/ 	.short	0x0082
	.zero		2


//--------------------- .nv.info                  --------------------------
	.section	.nv.info,"",@"SHT_CUDA_INFO"
	.align	4


	//----- nvinfo : EIATTR_REGCOUNT
	.align		4
        /*0000*/ 	.byte	0x04, 0x2f
        /*0002*/ 	.short	(.L_1 - .L_0)
	.align		4
.L_0:
        /*0004*/ 	.word	index@(_Z17gemm_naive_kernelPKfS0_Pfiii)
        /*0008*/ 	.word	0x00000020


	//----- nvinfo : EIATTR_FRAME_SIZE
	.align		4
.L_1:
        /*000c*/ 	.byte	0x04, 0x11
        /*000e*/ 	.short	(.L_3 - .L_2)
	.align		4
.L_2:
        /*0010*/ 	.word	index@(_Z17gemm_naive_kernelPKfS0_Pfiii)
        /*0014*/ 	.word	0x00000000


	//----- nvinfo : EIATTR_REGCOUNT
	.align		4
.L_3:
        /*0018*/ 	.byte	0x04, 0x2f
        /*001a*/ 	.short	(.L_5 - .L_4)
	.align		4
.L_4:
        /*001c*/ 	.word	index@(_Z17gemm_tiled_kernelPKfS0_Pfiii)
        /*0020*/ 	.word	0x00000020


	//----- nvinfo : EIATTR_FRAME_SIZE
	.align		4
.L_5:
        /*0024*/ 	.byte	0x04, 0x11
        /*0026*/ 	.short	(.L_7 - .L_6)
	.align		4
.L_6:
        /*0028*/ 	.word	index@(_Z17gemm_tiled_kernelPKfS0_Pfiii)
        /*002c*/ 	.word	0x00000000


	//----- nvinfo : EIATTR_MIN_STACK_SIZE
	.align		4
.L_7:
        /*0030*/ 	.byte	0x04, 0x12
        /*0032*/ 	.short	(.L_9 - .L_8)
	.align		4
.L_8:
        /*0034*/ 	.word	index@(_Z17gemm_tiled_kernelPKfS0_Pfiii)
        /*0038*/ 	.word	0x00000000


	//----- nvinfo : EIATTR_MIN_STACK_SIZE
	.align		4
.L_9:
        /*003c*/ 	.byte	0x04, 0x12
        /*003e*/ 	.short	(.L_11 - .L_10)
	.align		4
.L_10:
        /*0040*/ 	.word	index@(_Z17gemm_naive_kernelPKfS0_Pfiii)
        /*0044*/ 	.word	0x00000000
.L_11:


//--------------------- .nv.compat                --------------------------
	.section	.nv.compat,"",@"SHT_CUDA_COMPAT_INFO"
	.align	4
        /*0000*/ 	.byte	0x02, 0x09, 0x00, 0x00, 0x02, 0x02, 0x01, 0x00, 0x02, 0x05, 0x05, 0x00, 0x03, 0x07, 0x01, 0x01
        /*0010*/ 	.byte	0x02, 0x03, 0x00, 0x00, 0x02, 0x06, 0x01, 0x00, 0x04, 0x0b, 0x08, 0x00, 0x09, 0x00, 0x00, 0x00
        /*0020*/ 	.byte	0x00, 0x00, 0x00, 0x00


//--------------------- .nv.info._Z17gemm_tiled_kernelPKfS0_Pfiii --------------------------
	.section	.nv.info._Z17gemm_tiled_kernelPKfS0_Pfiii,"",@"SHT_CUDA_INFO"
	.sectionflags	@""
	.align	4


	//----- nvinfo : EIATTR_CUDA_API_VERSION
	.align		4
        /*0000*/ 	.byte	0x04, 0x37
        /*0002*/ 	.short	(.L_13 - .L_12)
.L_12:
        /*0004*/ 	.word	0x00000082


	//----- nvinfo : EIATTR_KPARAM_INFO
	.align		4
.L_13:
        /*0008*/ 	.byte	0x04, 0x17
        /*000a*/ 	.short	(.L_15 - .L_14)
.L_14:
        /*000c*/ 	.word	0x00000000
        /*0010*/ 	.short	0x0005
        /*0012*/ 	.short	0x0020
        /*0014*/ 	.byte	0x00, 0xf0, 0x11, 0x00


	//----- nvinfo : EIATTR_KPARAM_INFO
	.align		4
.L_15:
        /*0018*/ 	.byte	0x04, 0x17
        /*001a*/ 	.short	(.L_17 - .L_16)
.L_16:
        /*001c*/ 	.word	0x00000000
        /*0020*/ 	.short	0x0004
        /*0022*/ 	.short	0x001c
        /*0024*/ 	.byte	0x00, 0xf0, 0x11, 0x00


	//----- nvinfo : EIATTR_KPARAM_INFO
	.align		4
.L_17:
        /*0028*/ 	.byte	0x04, 0x17
        /*002a*/ 	.short	(.L_19 - .L_18)
.L_18:
        /*002c*/ 	.word	0x00000000
        /*0030*/ 	.short	0x0003
        /*0032*/ 	.short	0x0018
        /*0034*/ 	.byte	0x00, 0xf0, 0x11, 0x00


	//----- nvinfo : EIATTR_KPARAM_INFO
	.align		4
.L_19:
        /*0038*/ 	.byte	0x04, 0x17
        /*003a*/ 	.short	(.L_21 - .L_20)
.L_20:
        /*003c*/ 	.word	0x00000000
        /*0040*/ 	.short	0x0002
        /*0042*/ 	.short	0x0010
        /*0044*/ 	.byte	0x00, 0xf5, 0x21, 0x00


	//----- nvinfo : EIATTR_KPARAM_INFO
	.align		4
.L_21:
        /*0048*/ 	.byte	0x04, 0x17
        /*004a*/ 	.short	(.L_23 - .L_22)
.L_22:
        /*004c*/ 	.word	0x00000000
        /*0050*/ 	.short	0x0001
        /*0052*/ 	.short	0x0008
        /*0054*/ 	.byte	0x00, 0xf5, 0x21, 0x00


	//----- nvinfo : EIATTR_KPARAM_INFO
	.align		4
.L_23:
        /*0058*/ 	.byte	0x04, 0x17
        /*005a*/ 	.short	(.L_25 - .L_24)
.L_24:
        /*005c*/ 	.word	0x00000000
        /*0060*/ 	.short	0x0000
        /*0062*/ 	.short	0x0000
        /*0064*/ 	.byte	0x00, 0xf5, 0x21, 0x00


	//----- nvinfo : EIATTR_SPARSE_MMA_MASK
	.align		4
.L_25:
        /*0068*/ 	.byte	0x03, 0x50
        /*006a*/ 	.short	0x0000


	//----- nvinfo : EIATTR_MAXREG_COUNT
	.align		4
        /*006c*/ 	.byte	0x03, 0x1b
        /*006e*/ 	.short	0x00ff


	//----- nvinfo : EIATTR_NUM_BARRIERS
	.align		4
        /*0070*/ 	.byte	0x02, 0x4c
        /*0072*/ 	.byte	0x01
	.zero		1


	//----- nvinfo : EIATTR_MERCURY_ISA_VERSION
	.align		4
        /*0074*/ 	.byte	0x03, 0x5f
        /*0076*/ 	.short	0x0101


	//----- nvinfo : EIATTR_VRC_CTA_INIT_COUNT
	.align		4
        /*0078*/ 	.byte	0x02, 0x4a
	.zero		1
	.zero		1


	//----- nvinfo : EIATTR_EXIT_INSTR_OFFSETS
	.align		4
        /*007c*/ 	.byte	0x04, 0x1c
        /*007e*/ 	.short	(.L_27 - .L_26)


	//   ....[0]....
.L_26:
        /*0080*/ 	.word	0x00000830


	//   ....[1]....
        /*0084*/ 	.word	0x00000880


	//----- nvinfo : EIATTR_CBANK_PARAM_SIZE
	.align		4
.L_27:
        /*0088*/ 	.byte	0x03, 0x19
        /*008a*/ 	.short	0x0024


	//----- nvinfo : EIATTR_PARAM_CBANK
	.align		4
        /*008c*/ 	.byte	0x04, 0x0a
        /*008e*/ 	.short	(.L_29 - .L_28)
	.align		4
.L_28:
        /*0090*/ 	.word	index@(.nv.constant0._Z17gemm_tiled_kernelPKfS0_Pfiii)
        /*0094*/ 	.short	0x0380
        /*0096*/ 	.short	0x0024


	//----- nvinfo : EIATTR_SW_WAR
	.align		4
.L_29:
        /*0098*/ 	.byte	0x04, 0x36
        /*009a*/ 	.short	(.L_31 - .L_30)
.L_30:
        /*009c*/ 	.word	0x00000008
.L_31:


//--------------------- .nv.info._Z17gemm_naive_kernelPKfS0_Pfiii --------------------------
	.section	.nv.info._Z17gemm_naive_kernelPKfS0_Pfiii,"",@"SHT_CUDA_INFO"
	.sectionflags	@""
	.align	4


	//----- nvinfo : EIATTR_CUDA_API_VERSION
	.align		4
        /*0000*/ 	.byte	0x04, 0x37
        /*0002*/ 	.short	(.L_33 - .L_32)
.L_32:
        /*0004*/ 	.word	0x00000082


	//----- nvinfo : EIATTR_KPARAM_INFO
	.align		4
.L_33:
        /*0008*/ 	.byte	0x04, 0x17
        /*000a*/ 	.short	(.L_35 - .L_34)
.L_34:
        /*000c*/ 	.word	0x00000000
        /*0010*/ 	.short	0x0005
        /*0012*/ 	.short	0x0020
        /*0014*/ 	.byte	0x00, 0xf0, 0x11, 0x00


	//----- nvinfo : EIATTR_KPARAM_INFO
	.align		4
.L_35:
        /*0018*/ 	.byte	0x04, 0x17
        /*001a*/ 	.short	(.L_37 - .L_36)
.L_36:
        /*001c*/ 	.word	0x00000000
        /*0020*/ 	.short	0x0004
        /*0022*/ 	.short	0x001c
        /*0024*/ 	.byte	0x00, 0xf0, 0x11, 0x00


	//----- nvinfo : EIATTR_KPARAM_INFO
	.align		4
.L_37:
        /*0028*/ 	.byte	0x04, 0x17
        /*002a*/ 	.short	(.L_39 - .L_38)
.L_38:
        /*002c*/ 	.word	0x00000000
        /*0030*/ 	.short	0x0003
        /*0032*/ 	.short	0x0018
        /*0034*/ 	.byte	0x00, 0xf0, 0x11, 0x00


	//----- nvinfo : EIATTR_KPARAM_INFO
	.align		4
.L_39:
        /*0038*/ 	.byte	0x04, 0x17
        /*003a*/ 	.short	(.L_41 - .L_40)
.L_40:
        /*003c*/ 	.word	0x00000000
        /*0040*/ 	.short	0x0002
        /*0042*/ 	.short	0x0010
        /*0044*/ 	.byte	0x00, 0xf5, 0x21, 0x00


	//----- nvinfo : EIATTR_KPARAM_INFO
	.align		4
.L_41:
        /*0048*/ 	.byte	0x04, 0x17
        /*004a*/ 	.short	(.L_43 - .L_42)
.L_42:
        /*004c*/ 	.word	0x00000000
        /*0050*/ 	.short	0x0001
        /*0052*/ 	.short	0x0008
        /*0054*/ 	.byte	0x00, 0xf5, 0x21, 0x00


	//----- nvinfo : EIATTR_KPARAM_INFO
	.align		4
.L_43:
        /*0058*/ 	.byte	0x04, 0x17
        /*005a*/ 	.short	(.L_45 - .L_44)
.L_44:
        /*005c*/ 	.word	0x00000000
        /*0060*/ 	.short	0x0000
        /*0062*/ 	.short	0x0000
        /*0064*/ 	.byte	0x00, 0xf5, 0x21, 0x00


	//----- nvinfo : EIATTR_SPARSE_MMA_MASK
	.align		4
.L_45:
        /*0068*/ 	.byte	0x03, 0x50
        /*006a*/ 	.short	0x0000


	//----- nvinfo : EIATTR_MAXREG_COUNT
	.align		4
        /*006c*/ 	.byte	0x03, 0x1b
        /*006e*/ 	.short	0x00ff


	//----- nvinfo : EIATTR_MERCURY_ISA_VERSION
	.align		4
        /*0070*/ 	.byte	0x03, 0x5f
        /*0072*/ 	.short	0x0101


	//----- nvinfo : EIATTR_VRC_CTA_INIT_COUNT
	.align		4
        /*0074*/ 	.byte	0x02, 0x4a
	.zero		1
	.zero		1


	//----- nvinfo : EIATTR_EXIT_INSTR_OFFSETS
	.align		4
        /*0078*/ 	.byte	0x04, 0x1c
        /*007a*/ 	.short	(.L_47 - .L_46)


	//   ....[0]....
.L_46:
        /*007c*/ 	.word	0x000000c0


	//   ....[1]....
        /*0080*/ 	.word	0x000008e0


	//----- nvinfo : EIATTR_CBANK_PARAM_SIZE
	.align		4
.L_47:
        /*0084*/ 	.byte	0x03, 0x19
        /*0086*/ 	.short	0x0024


	//----- nvinfo : EIATTR_PARAM_CBANK
	.align		4
        /*0088*/ 	.byte	0x04, 0x0a
        /*008a*/ 	.short	(.L_49 - .L_48)
	.align		4
.L_48:
        /*008c*/ 	.word	index@(.nv.constant0._Z17gemm_naive_kernelPKfS0_Pfiii)
        /*0090*/ 	.short	0x0380
        /*0092*/ 	.short	0x0024


	//----- nvinfo : EIATTR_SW_WAR
	.align		4
.L_49:
        /*0094*/ 	.byte	0x04, 0x36
        /*0096*/ 	.short	(.L_51 - .L_50)
.L_50:
        /*0098*/ 	.word	0x00000008
.L_51:


//--------------------- .nv.callgraph             --------------------------
	.section	.nv.callgraph,"",@"SHT_CUDA_CALLGRAPH"
	.align	4
	.sectionentsize	8
	.align		4
        /*0000*/ 	.word	0x00000000
	.align		4
        /*0004*/ 	.word	0xffffffff
	.align		4
        /*0008*/ 	.word	0x00000000
	.align		4
        /*000c*/ 	.word	0xfffffffe
	.align		4
        /*0010*/ 	.word	0x00000000
	.align		4
        /*0014*/ 	.word	0xfffffffd
	.align		4
        /*0018*/ 	.word	0x00000000
	.align		4
        /*001c*/ 	.word	0xfffffffc


//--------------------- .text._Z17gemm_tiled_kernelPKfS0_Pfiii --------------------------
	.section	.text._Z17gemm_tiled_kernelPKfS0_Pfiii,"ax",@progbits
	.align	128
        .global         _Z17gemm_tiled_kernelPKfS0_Pfiii
        .type           _Z17gemm_tiled_kernelPKfS0_Pfiii,@function
        .size           _Z17gemm_tiled_kernelPKfS0_Pfiii,(.L_x_8 - _Z17gemm_tiled_kernelPKfS0_Pfiii)
        .other          _Z17gemm_tiled_kernelPKfS0_Pfiii,@"STO_CUDA_ENTRY STV_DEFAULT"
_Z17gemm_tiled_kernelPKfS0_Pfiii:
.text._Z17gemm_tiled_kernelPKfS0_Pfiii:
[----:B------:R-:W-:Y:S01]  /*0000*/  LDC R1, c[0x0][0x37c] ;  /* 0x0000df00ff017b82 */ /* 0x000fe20000000800 */
[----:B------:R-:W0:Y:S01]  /*0010*/  S2R R17, SR_TID.Y ;  /* 0x0000000000117919 */ /* 0x000e220000002200 */
[----:B------:R-:W1:Y:S06]  /*0020*/  LDCU UR10, c[0x0][0x3a0] ;  /* 0x00007400ff0a77ac */ /* 0x000e6c0008000800 */
[----:B------:R-:W0:Y:S01]  /*0030*/  LDC R19, c[0x0][0x364] ;  /* 0x0000d900ff137b82 */ /* 0x000e220000000800 */
[----:B------:R-:W-:Y:S01]  /*0040*/  HFMA2 R23, -RZ, RZ, 0, 0 ;  /* 0x00000000ff177431 */ /* 0x000fe200000001ff */
[----:B------:R-:W2:Y:S01]  /*0050*/  S2R R16, SR_TID.X ;  /* 0x0000000000107919 */ /* 0x000ea20000002100 */
[----:B------:R-:W3:Y:S05]  /*0060*/  LDCU.64 UR8, c[0x0][0x358] ;  /* 0x00006b00ff0877ac */ /* 0x000eea0008000a00 */
[----:B------:R-:W0:Y:S08]  /*0070*/  S2UR UR4, SR_CTAID.Y ;  /* 0x00000000000479c3 */ /* 0x000e300000002600 */
[----:B------:R-:W2:Y:S01]  /*0080*/  S2UR UR5, SR_CTAID.X ;  /* 0x00000000000579c3 */ /* 0x000ea20000002500 */
[----:B-1----:R-:W-:-:S07]  /*0090*/  UISETP.GE.AND UP0, UPT, UR10, 0x1, UPT ;  /* 0x000000010a00788c */ /* 0x002fce000bf06270 */
[----:B------:R-:W2:Y:S01]  /*00a0*/  LDC R18, c[0x0][0x360] ;  /* 0x0000d800ff127b82 */ /* 0x000ea20000000800 */
[----:B0-----:R-:W-:Y:S02]  /*00b0*/  IMAD R19, R19, UR4, R17 ;  /* 0x0000000413137c24 */ /* 0x001fe4000f8e0211 */
[----:B--2---:R-:W-:Y:S01]  /*00c0*/  IMAD R18, R18, UR5, R16 ;  /* 0x0000000512127c24 */ /* 0x004fe2000f8e0210 */
[----:B---3--:R-:W-:Y:S06]  /*00d0*/  BRA.U !UP0, `(.L_x_0) ;  /* 0x0000000508c87547 */ /* 0x008fec000b800000 */
[----:B------:R-:W0:Y:S01]  /*00e0*/  S2UR UR7, SR_CgaCtaId ;  /* 0x00000000000779c3 */ /* 0x000e220000008800 */
[----:B------:R-:W1:Y:S01]  /*00f0*/  LDCU UR11, c[0x0][0x39c] ;  /* 0x00007380ff0b77ac */ /* 0x000e620008000800 */
[----:B------:R-:W-:Y:S01]  /*0100*/  MOV R23, RZ ;  /* 0x000000ff00177202 */ /* 0x000fe20000000f00 */
[----:B------:R-:W-:Y:S01]  /*0110*/  IMAD R6, R19, UR10, R16 ;  /* 0x0000000a13067c24 */ /* 0x000fe2000f8e0210 */
[----:B------:R-:W-:Y:S01]  /*0120*/  UMOV UR5, 0x400 ;  /* 0x0000040000057882 */ /* 0x000fe20000000000 */
[----:B------:R-:W-:-:S03]  /*0130*/  UIADD3 UR4, UPT, UPT, UR10, 0x1f, URZ ;  /* 0x0000001f0a047890 */ /* 0x000fc6000fffe0ff */
[----:B------:R-:W2:Y:S01]  /*0140*/  LDC R0, c[0x0][0x39c] ;  /* 0x0000e700ff007b82 */ /* 0x000ea20000000800 */
[----:B------:R-:W-:Y:S02]  /*0150*/  UIADD3 UR6, UPT, UPT, UR5, 0x1000, URZ ;  /* 0x0000100005067890 */ /* 0x000fe4000fffe0ff */
[----:B------:R-:W-:Y:S01]  /*0160*/  USHF.R.U32.HI UR4, URZ, 0x5, UR4 ;  /* 0x00000005ff047899 */ /* 0x000fe20008011604 */
[----:B------:R-:W3:Y:S04]  /*0170*/  LDCU UR13, c[0x0][0x3a0] ;  /* 0x00007400ff0d77ac */ /* 0x000ee80008000800 */
[----:B------:R-:W4:Y:S01]  /*0180*/  LDC.64 R20, c[0x0][0x380] ;  /* 0x0000e000ff147b82 */ /* 0x000f220000000a00 */
[----:B------:R-:W2:Y:S01]  /*0190*/  LDCU UR12, c[0x0][0x398] ;  /* 0x00007300ff0c77ac */ /* 0x000ea20008000800 */
[----:B-1----:R-:W-:Y:S01]  /*01a0*/  IMAD R7, R17, UR11, R18 ;  /* 0x0000000b11077c24 */ /* 0x002fe2000f8e0212 */
[----:B------:R-:W-:-:S02]  /*01b0*/  UIADD3 UR4, UPT, UPT, -UR4, URZ, URZ ;  /* 0x000000ff04047290 */ /* 0x000fc4000fffe1ff */
[----:B0-----:R-:W-:Y:S02]  /*01c0*/  ULEA UR5, UR7, UR5, 0x18 ;  /* 0x0000000507057291 */ /* 0x001fe4000f8ec0ff */
[----:B------:R-:W-:-:S04]  /*01d0*/  ULEA UR6, UR7, UR6, 0x18 ;  /* 0x0000000607067291 */ /* 0x000fc8000f8ec0ff */
[C---:B------:R-:W-:Y:S02]  /*01e0*/  LEA R5, R17.reuse, UR5, 0x7 ;  /* 0x0000000511057c11 */ /* 0x040fe4000f8e38ff */
[C---:B------:R-:W-:Y:S02]  /*01f0*/  LEA R2, R16.reuse, UR6, 0x2 ;  /* 0x0000000610027c11 */ /* 0x040fe4000f8e10ff */
[----:B------:R-:W-:Y:S02]  /*0200*/  LEA R4, R16, R5, 0x2 ;  /* 0x0000000510047211 */ /* 0x000fe400078e10ff */
[----:B---3--:R-:W-:-:S07]  /*0210*/  LEA R3, R17, R2, 0x7 ;  /* 0x0000000211037211 */ /* 0x008fce00078e38ff */
.L_x_1:
[----:B------:R-:W-:Y:S01]  /*0220*/  ISETP.GE.AND P0, PT, R17, UR13, PT ;  /* 0x0000000d11007c0c */ /* 0x000fe2000bf06270 */
[----:B------:R-:W-:Y:S01]  /*0230*/  HFMA2 R22, -RZ, RZ, 0, 0 ;  /* 0x00000000ff167431 */ /* 0x000fe200000001ff */
[----:B------:R-:W-:Y:S01]  /*0240*/  ISETP.GE.AND P1, PT, R16, UR13, PT ;  /* 0x0000000d10007c0c */ /* 0x000fe2000bf26270 */
[----:B----4-:R-:W-:Y:S01]  /*0250*/  IMAD.WIDE R8, R6, 0x4, R20 ;  /* 0x0000000406087825 */ /* 0x010fe200078e0214 */
[----:B--2---:R-:W-:Y:S02]  /*0260*/  ISETP.GE.OR P0, PT, R18, R0, P0 ;  /* 0x000000001200720c */ /* 0x004fe40000706670 */
[----:B------:R-:W-:Y:S02]  /*0270*/  ISETP.GE.OR P1, PT, R19, UR12, P1 ;  /* 0x0000000c13007c0c */ /* 0x000fe40008f26670 */
[----:B------:R-:W-:-:S09]  /*0280*/  MOV R27, RZ ;  /* 0x000000ff001b7202 */ /* 0x000fd20000000f00 */
[----:B------:R-:W0:Y:S02]  /*0290*/  @!P0 LDC.64 R10, c[0x0][0x388] ;  /* 0x0000e200ff0a8b82 */ /* 0x000e240000000a00 */
[----:B------:R-:W2:Y:S01]  /*02a0*/  @!P1 LDG.E.CONSTANT R27, desc[UR8][R8.64] ;  /* 0x00000008081b9981 */ /* 0x000ea2000c1e9900 */
[----:B0-----:R-:W-:-:S05]  /*02b0*/  @!P0 IMAD.WIDE R10, R7, 0x4, R10 ;  /* 0x00000004070a8825 */ /* 0x001fca00078e020a */
[----:B------:R-:W3:Y:S04]  /*02c0*/  @!P0 LDG.E.CONSTANT R22, desc[UR8][R10.64] ;  /* 0x000000080a168981 */ /* 0x000ee8000c1e9900 */
[----:B--2---:R-:W-:Y:S04]  /*02d0*/  STS [R4], R27 ;  /* 0x0000001b04007388 */ /* 0x004fe80000000800 */
[----:B---3--:R-:W-:Y:S01]  /*02e0*/  STS [R3], R22 ;  /* 0x0000001603007388 */ /* 0x008fe20000000800 */
[----:B------:R-:W-:Y:S06]  /*02f0*/  BAR.SYNC.DEFER_BLOCKING 0x0 ;  /* 0x0000000000007b1d */ /* 0x000fec0000010000 */
[----:B------:R-:W-:Y:S04]  /*0300*/  LDS R26, [R2] ;  /* 0x00000000021a7984 */ /* 0x000fe80000000800 */
[----:B------:R-:W0:Y:S04]  /*0310*/  LDS.128 R12, [R5] ;  /* 0x00000000050c7984 */ /* 0x000e280000000c00 */
[----:B------:R-:W1:Y:S04]  /*0320*/  LDS R29, [R2+0x80] ;  /* 0x00008000021d7984 */ /* 0x000e680000000800 */
[----:B------:R-:W2:Y:S04]  /*0330*/  LDS R25, [R2+0x100] ;  /* 0x0001000002197984 */ /* 0x000ea80000000800 */
[----:B------:R-:W3:Y:S04]  /*0340*/  LDS R24, [R2+0x180] ;  /* 0x0001800002187984 */ /* 0x000ee80000000800 */
[----:B------:R-:W-:Y:S04]  /*0350*/  LDS.128 R8, [R5+0x10] ;  /* 0x0000100005087984 */ /* 0x000fe80000000c00 */
[----:B------:R-:W-:Y:S01]  /*0360*/  LDS R22, [R2+0x280] ;  /* 0x0002800002167984 */ /* 0x000fe20000000800 */
[----:B0-----:R-:W-:-:S03]  /*0370*/  FFMA R12, R12, R26, R23 ;  /* 0x0000001a0c0c7223 */ /* 0x001fc60000000017 */
[----:B------:R-:W0:Y:S01]  /*0380*/  LDS R23, [R2+0x200] ;  /* 0x0002000002177984 */ /* 0x000e220000000800 */
[----:B-1----:R-:W-:-:S03]  /*0390*/  FFMA R12, R29, R13, R12 ;  /* 0x0000000d1d0c7223 */ /* 0x002fc6000000000c */
[----:B------:R-:W-:Y:S01]  /*03a0*/  LDS R26, [R2+0xb80] ;  /* 0x000b8000021a7984 */ /* 0x000fe20000000800 */
[----:B--2---:R-:W-:-:S03]  /*03b0*/  FFMA R13, R25, R14, R12 ;  /* 0x0000000e190d7223 */ /* 0x004fc6000000000c */
[----:B------:R-:W1:Y:S01]  /*03c0*/  LDS R25, [R2+0x300] ;  /* 0x0003000002197984 */ /* 0x000e620000000800 */
[----:B---3--:R-:W-:-:S03]  /*03d0*/  FFMA R13, R24, R15, R13 ;  /* 0x0000000f180d7223 */ /* 0x008fc6000000000d */
[----:B------:R-:W2:Y:S01]  /*03e0*/  LDS R24, [R2+0x380] ;  /* 0x0003800002187984 */ /* 0x000ea20000000800 */
[----:B0-----:R-:W-:-:S03]  /*03f0*/  FFMA R27, R8, R23, R13 ;  /* 0x00000017081b7223 */ /* 0x001fc6000000000d */
[----:B------:R-:W-:Y:S04]  /*0400*/  LDS R23, [R2+0x400] ;  /* 0x0004000002177984 */ /* 0x000fe80000000800 */
[----:B------:R-:W0:Y:S01]  /*0410*/  LDS.128 R12, [R5+0x20] ;  /* 0x00002000050c7984 */ /* 0x000e220000000c00 */
[----:B------:R-:W-:-:S03]  /*0420*/  FFMA R8, R22, R9, R27 ;  /* 0x0000000916087223 */ /* 0x000fc6000000001b */
[----:B------:R-:W3:Y:S01]  /*0430*/  LDS R22, [R2+0x480] ;  /* 0x0004800002167984 */ /* 0x000ee20000000800 */
[----:B-1----:R-:W-:-:S03]  /*0440*/  FFMA R9, R25, R10, R8 ;  /* 0x0000000a19097223 */ /* 0x002fc60000000008 */
[----:B------:R-:W1:Y:S01]  /*0450*/  LDS R25, [R2+0x500] ;  /* 0x0005000002197984 */ /* 0x000e620000000800 */
[----:B--2---:R-:W-:-:S03]  /*0460*/  FFMA R9, R24, R11, R9 ;  /* 0x0000000b18097223 */ /* 0x004fc60000000009 */
[----:B------:R-:W2:Y:S01]  /*0470*/  LDS R24, [R2+0x580] ;  /* 0x0005800002187984 */ /* 0x000ea20000000800 */
[----:B0-----:R-:W-:-:S03]  /*0480*/  FFMA R27, R12, R23, R9 ;  /* 0x000000170c1b7223 */ /* 0x001fc60000000009 */
[----:B------:R-:W-:Y:S04]  /*0490*/  LDS R23, [R2+0x600] ;  /* 0x0006000002177984 */ /* 0x000fe80000000800 */
[----:B------:R-:W0:Y:S01]  /*04a0*/  LDS.128 R8, [R5+0x30] ;  /* 0x0000300005087984 */ /* 0x000e220000000c00 */
[----:B---3--:R-:W-:-:S03]  /*04b0*/  FFMA R12, R22, R13, R27 ;  /* 0x0000000d160c7223 */ /* 0x008fc6000000001b */
        /* <DEDUP_REMOVED lines=22> */
[----:B------:R-:W-:Y:S04]  /*0620*/  LDS R27, [R2+0xc00] ;  /* 0x000c0000021b7984 */ /* 0x000fe80000000800 */
[----:B------:R-:W-:Y:S01]  /*0630*/  LDS R24, [R2+0xc80] ;  /* 0x000c800002187984 */ /* 0x000fe20000000800 */
[----:B0-----:R-:W-:-:S03]  /*0640*/  FFMA R23, R8, R23, R13 ;  /* 0x0000001708177223 */ /* 0x001fc6000000000d */
[----:B------:R-:W0:Y:S01]  /*0650*/  LDS.128 R12, [R5+0x60] ;  /* 0x00006000050c7984 */ /* 0x000e220000000c00 */
[----:B---3--:R-:W-:-:S03]  /*0660*/  FFMA R22, R22, R9, R23 ;  /* 0x0000000916167223 */ /* 0x008fc60000000017 */
[----:B------:R-:W2:Y:S01]  /*0670*/  LDS R23, [R2+0xd00] ;  /* 0x000d000002177984 */ /* 0x000ea20000000800 */
[----:B-1----:R-:W-:-:S03]  /*0680*/  FFMA R25, R25, R10, R22 ;  /* 0x0000000a19197223 */ /* 0x002fc60000000016 */
[----:B------:R-:W1:Y:S01]  /*0690*/  LDS R22, [R2+0xd80] ;  /* 0x000d800002167984 */ /* 0x000e620000000800 */
[----:B------:R-:W-:-:S03]  /*06a0*/  FFMA R11, R26, R11, R25 ;  /* 0x0000000b1a0b7223 */ /* 0x000fc60000000019 */
[----:B------:R-:W-:Y:S01]  /*06b0*/  LDS R25, [R2+0xe00] ;  /* 0x000e000002197984 */ /* 0x000fe20000000800 */
[----:B0-----:R-:W-:-:S03]  /*06c0*/  FFMA R27, R12, R27, R11 ;  /* 0x0000001b0c1b7223 */ /* 0x001fc6000000000b */
[----:B------:R-:W0:Y:S01]  /*06d0*/  LDS.128 R8, [R5+0x70] ;  /* 0x0000700005087984 */ /* 0x000e220000000c00 */
[----:B------:R-:W-:-:S03]  /*06e0*/  FFMA R24, R24, R13, R27 ;  /* 0x0000000d18187223 */ /* 0x000fc6000000001b */
[----:B------:R-:W3:Y:S04]  /*06f0*/  LDS R27, [R2+0xe80] ;  /* 0x000e8000021b7984 */ /* 0x000ee80000000800 */
[----:B------:R-:W4:Y:S04]  /*0700*/  LDS R13, [R2+0xf00] ;  /* 0x000f0000020d7984 */ /* 0x000f280000000800 */
[----:B------:R-:W5:Y:S01]  /*0710*/  LDS R12, [R2+0xf80] ;  /* 0x000f8000020c7984 */ /* 0x000f620000000800 */
[----:B--2---:R-:W-:Y:S01]  /*0720*/  FFMA R23, R23, R14, R24 ;  /* 0x0000000e17177223 */ /* 0x004fe20000000018 */
[----:B------:R-:W-:-:S03]  /*0730*/  UIADD3 UR4, UPT, UPT, UR4, 0x1, URZ ;  /* 0x0000000104047890 */ /* 0x000fc6000fffe0ff */
[----:B-1----:R-:W-:Y:S01]  /*0740*/  FFMA R15, R22, R15, R23 ;  /* 0x0000000f160f7223 */ /* 0x002fe20000000017 */
[----:B------:R-:W-:Y:S01]  /*0750*/  UISETP.NE.AND UP0, UPT, UR4, URZ, UPT ;  /* 0x000000ff0400728c */ /* 0x000fe2000bf05270 */
[----:B------:R-:W-:Y:S02]  /*0760*/  IADD3 R17, PT, PT, R17, 0x20, RZ ;  /* 0x0000002011117810 */ /* 0x000fe40007ffe0ff */
[----:B------:R-:W-:Y:S02]  /*0770*/  IADD3 R6, PT, PT, R6, 0x20, RZ ;  /* 0x0000002006067810 */ /* 0x000fe40007ffe0ff */
[----:B------:R-:W-:Y:S02]  /*0780*/  IADD3 R16, PT, PT, R16, 0x20, RZ ;  /* 0x0000002010107810 */ /* 0x000fe40007ffe0ff */
[----:B------:R-:W-:Y:S01]  /*0790*/  LEA R7, R0, R7, 0x5 ;  /* 0x0000000700077211 */ /* 0x000fe200078e28ff */
[----:B0-----:R-:W-:-:S04]  /*07a0*/  FFMA R8, R8, R25, R15 ;  /* 0x0000001908087223 */ /* 0x001fc8000000000f */
[----:B---3--:R-:W-:-:S04]  /*07b0*/  FFMA R8, R27, R9, R8 ;  /* 0x000000091b087223 */ /* 0x008fc80000000008 */
[----:B----4-:R-:W-:-:S04]  /*07c0*/  FFMA R13, R13, R10, R8 ;  /* 0x0000000a0d0d7223 */ /* 0x010fc80000000008 */
[----:B-----5:R-:W-:Y:S01]  /*07d0*/  FFMA R23, R12, R11, R13 ;  /* 0x0000000b0c177223 */ /* 0x020fe2000000000d */
[----:B------:R-:W-:Y:S06]  /*07e0*/  BAR.SYNC.DEFER_BLOCKING 0x0 ;  /* 0x0000000000007b1d */ /* 0x000fec0000010000 */
[----:B------:R-:W-:Y:S05]  /*07f0*/  BRA.U UP0, `(.L_x_1) ;  /* 0xfffffff900887547 */ /* 0x000fea000b83ffff */
.L_x_0:
[----:B------:R-:W0:Y:S02]  /*0800*/  LDCU.64 UR4, c[0x0][0x398] ;  /* 0x00007300ff0477ac */ /* 0x000e240008000a00 */
[----:B0-----:R-:W-:-:S04]  /*0810*/  ISETP.GE.AND P0, PT, R18, UR5, PT ;  /* 0x0000000512007c0c */ /* 0x001fc8000bf06270 */
[----:B------:R-:W-:-:S13]  /*0820*/  ISETP.GE.OR P0, PT, R19, UR4, P0 ;  /* 0x0000000413007c0c */ /* 0x000fda0008706670 */
[----:B------:R-:W-:Y:S05]  /*0830*/  @P0 EXIT ;  /* 0x000000000000094d */ /* 0x000fea0003800000 */
[----:B------:R-:W0:Y:S01]  /*0840*/  LDC.64 R2, c[0x0][0x390] ;  /* 0x0000e400ff027b82 */ /* 0x000e220000000a00 */
[----:B------:R-:W-:-:S04]  /*0850*/  IMAD R19, R19, UR5, R18 ;  /* 0x0000000513137c24 */ /* 0x000fc8000f8e0212 */
[----:B0-----:R-:W-:-:S05]  /*0860*/  IMAD.WIDE R2, R19, 0x4, R2 ;  /* 0x0000000413027825 */ /* 0x001fca00078e0202 */
[----:B------:R-:W-:Y:S01]  /*0870*/  STG.E desc[UR8][R2.64], R23 ;  /* 0x0000001702007986 */ /* 0x000fe2000c101908 */
[----:B------:R-:W-:Y:S05]  /*0880*/  EXIT ;  /* 0x000000000000794d */ /* 0x000fea0003800000 */
.L_x_2:
[----:B------:R-:W-:-:S00]  /*0890*/  BRA `(.L_x_2) ;  /* 0xfffffffc00fc7947 */ /* 0x000fc0000383ffff */
[----:B------:R-:W-:-:S00]  /*08a0*/  NOP ;  /* 0x0000000000007918 */ /* 0x000fc00000000000 */
        /* <DEDUP_REMOVED lines=13> */
.L_x_8:


//--------------------- .text._Z17gemm_naive_kernelPKfS0_Pfiii --------------------------
	.section	.text._Z17gemm_naive_kernelPKfS0_Pfiii,"ax",@progbits
	.align	128
        .global         _Z17gemm_naive_kernelPKfS0_Pfiii
        .type           _Z17gemm_naive_kernelPKfS0_Pfiii,@function
        .size           _Z17gemm_naive_kernelPKfS0_Pfiii,(.L_x_9 - _Z17gemm_naive_kernelPKfS0_Pfiii)
        .other          _Z17gemm_naive_kernelPKfS0_Pfiii,@"STO_CUDA_ENTRY STV_DEFAULT"
_Z17gemm_naive_kernelPKfS0_Pfiii:
.text._Z17gemm_naive_kernelPKfS0_Pfiii:
[----:B------:R-:W-:Y:S01]  /*0000*/  LDC R1, c[0x0][0x37c] ;  /* 0x0000df00ff017b82 */ /* 0x000fe20000000800 */
[----:B------:R-:W0:Y:S07]  /*0010*/  S2R R5, SR_TID.X ;  /* 0x0000000000057919 */ /* 0x000e2e0000002100 */
[----:B------:R-:W1:Y:S01]  /*0020*/  LDC R19, c[0x0][0x364] ;  /* 0x0000d900ff137b82 */ /* 0x000e620000000800 */
[----:B------:R-:W1:Y:S07]  /*0030*/  S2R R4, SR_TID.Y ;  /* 0x0000000000047919 */ /* 0x000e6e0000002200 */
[----:B------:R-:W0:Y:S08]  /*0040*/  S2UR UR5, SR_CTAID.X ;  /* 0x00000000000579c3 */ /* 0x000e300000002500 */
[----:B------:R-:W0:Y:S08]  /*0050*/  LDC R0, c[0x0][0x360] ;  /* 0x0000d800ff007b82 */ /* 0x000e300000000800 */
[----:B------:R-:W1:Y:S08]  /*0060*/  S2UR UR4, SR_CTAID.Y ;  /* 0x00000000000479c3 */ /* 0x000e700000002600 */
[----:B------:R-:W2:Y:S01]  /*0070*/  LDC.64 R2, c[0x0][0x398] ;  /* 0x0000e600ff027b82 */ /* 0x000ea20000000a00 */
[----:B0-----:R-:W-:-:S02]  /*0080*/  IMAD R0, R0, UR5, R5 ;  /* 0x0000000500007c24 */ /* 0x001fc4000f8e0205 */
[----:B-1----:R-:W-:-:S03]  /*0090*/  IMAD R19, R19, UR4, R4 ;  /* 0x0000000413137c24 */ /* 0x002fc6000f8e0204 */
[----:B--2---:R-:W-:-:S04]  /*00a0*/  ISETP.GE.AND P0, PT, R0, R3, PT ;  /* 0x000000030000720c */ /* 0x004fc80003f06270 */
[----:B------:R-:W-:-:S13]  /*00b0*/  ISETP.GE.OR P0, PT, R19, R2, P0 ;  /* 0x000000021300720c */ /* 0x000fda0000706670 */
[----:B------:R-:W-:Y:S05]  /*00c0*/  @P0 EXIT ;  /* 0x000000000000094d */ /* 0x000fea0003800000 */
[----:B------:R-:W0:Y:S01]  /*00d0*/  LDC R2, c[0x0][0x3a0] ;  /* 0x0000e800ff027b82 */ /* 0x000e220000000800 */
[----:B------:R-:W1:Y:S01]  /*00e0*/  LDCU.64 UR4, c[0x0][0x358] ;  /* 0x00006b00ff0477ac */ /* 0x000e620008000a00 */
[----:B------:R-:W-:Y:S01]  /*00f0*/  HFMA2 R24, -RZ, RZ, 0, 0 ;  /* 0x00000000ff187431 */ /* 0x000fe200000001ff */
[----:B0-----:R-:W-:-:S13]  /*0100*/  ISETP.GE.AND P0, PT, R2, 0x1, PT ;  /* 0x000000010200780c */ /* 0x001fda0003f06270 */
[----:B-1----:R-:W-:Y:S05]  /*0110*/  @!P0 BRA `(.L_x_3) ;  /* 0x0000000400e08947 */ /* 0x002fea0003800000 */
[C---:B------:R-:W-:Y:S01]  /*0120*/  ISETP.GE.U32.AND P1, PT, R2.reuse, 0x8, PT ;  /* 0x000000080200780c */ /* 0x040fe20003f26070 */
[----:B------:R-:W-:Y:S01]  /*0130*/  IMAD R20, R19, R2, RZ ;  /* 0x0000000213147224 */ /* 0x000fe200078e02ff */
[----:B------:R-:W-:Y:S02]  /*0140*/  LOP3.LUT R27, R2, 0x7, RZ, 0xc0, !PT ;  /* 0x00000007021b7812 */ /* 0x000fe400078ec0ff */
[----:B------:R-:W-:Y:S02]  /*0150*/  MOV R24, RZ ;  /* 0x000000ff00187202 */ /* 0x000fe40000000f00 */
[----:B------:R-:W-:Y:S02]  /*0160*/  ISETP.NE.AND P0, PT, R27, RZ, PT ;  /* 0x000000ff1b00720c */ /* 0x000fe40003f05270 */
[----:B------:R-:W-:-:S05]  /*0170*/  MOV R21, RZ ;  /* 0x000000ff00157202 */ /* 0x000fca0000000f00 */
[----:B------:R-:W-:Y:S06]  /*0180*/  @!P1 BRA `(.L_x_4) ;  /* 0x0000000000c49947 */ /* 0x000fec0003800000 */
[----:B------:R-:W0:Y:S01]  /*0190*/  LDC.64 R4, c[0x0][0x380] ;  /* 0x0000e000ff047b82 */ /* 0x000e220000000a00 */
[----:B------:R-:W-:Y:S02]  /*01a0*/  LOP3.LUT R21, R2, 0x7ffffff8, RZ, 0xc0, !PT ;  /* 0x7ffffff802157812 */ /* 0x000fe400078ec0ff */
[----:B------:R-:W-:Y:S02]  /*01b0*/  MOV R24, RZ ;  /* 0x000000ff00187202 */ /* 0x000fe40000000f00 */
[----:B------:R-:W-:Y:S02]  /*01c0*/  MOV R18, R0 ;  /* 0x0000000000127202 */ /* 0x000fe40000000f00 */
[----:B------:R-:W-:Y:S01]  /*01d0*/  IADD3 R22, PT, PT, -R21, RZ, RZ ;  /* 0x000000ff15167210 */ /* 0x000fe20007ffe1ff */
[----:B0-----:R-:W-:-:S03]  /*01e0*/  IMAD.WIDE.U32 R4, R20, 0x4, R4 ;  /* 0x0000000414047825 */ /* 0x001fc600078e0004 */
[----:B------:R-:W-:-:S04]  /*01f0*/  IADD3 R6, P1, PT, R4, 0x10, RZ ;  /* 0x0000001004067810 */ /* 0x000fc80007f3e0ff */
[----:B------:R-:W-:-:S09]  /*0200*/  IADD3.X R7, PT, PT, RZ, R5, RZ, P1, !PT ;  /* 0x00000005ff077210 */ /* 0x000fd20000ffe4ff */
.L_x_5:
[----:B------:R-:W0:Y:S01]  /*0210*/  LDC.64 R16, c[0x0][0x388] ;  /* 0x0000e200ff107b82 */ /* 0x000e220000000a00 */
[----:B------:R-:W-:Y:S02]  /*0220*/  MOV R4, R6 ;  /* 0x0000000600047202 */ /* 0x000fe40000000f00 */
[----:B------:R-:W-:-:S05]  /*0230*/  MOV R5, R7 ;  /* 0x0000000700057202 */ /* 0x000fca0000000f00 */
[----:B------:R-:W2:Y:S04]  /*0240*/  LDG.E.CONSTANT R25, desc[UR4][R4.64+-0x10] ;  /* 0xfffff00404197981 */ /* 0x000ea8000c1e9900 */
[----:B------:R-:W3:Y:S04]  /*0250*/  LDG.E.CONSTANT R23, desc[UR4][R4.64+-0xc] ;  /* 0xfffff40404177981 */ /* 0x000ee8000c1e9900 */
[----:B------:R-:W4:Y:S04]  /*0260*/  LDG.E.CONSTANT R29, desc[UR4][R4.64+-0x8] ;  /* 0xfffff804041d7981 */ /* 0x000f28000c1e9900 */
[----:B------:R-:W5:Y:S01]  /*0270*/  LDG.E.CONSTANT R28, desc[UR4][R4.64+-0x4] ;  /* 0xfffffc04041c7981 */ /* 0x000f62000c1e9900 */
[----:B0-----:R-:W-:-:S05]  /*0280*/  IMAD.WIDE R16, R18, 0x4, R16 ;  /* 0x0000000412107825 */ /* 0x001fca00078e0210 */
[----:B------:R0:W2:Y:S01]  /*0290*/  LDG.E.CONSTANT R26, desc[UR4][R16.64] ;  /* 0x00000004101a7981 */ /* 0x0000a2000c1e9900 */
[----:B------:R-:W-:-:S04]  /*02a0*/  IMAD.WIDE R14, R3, 0x4, R16 ;  /* 0x00000004030e7825 */ /* 0x000fc800078e0210 */
[C---:B------:R-:W-:Y:S02]  /*02b0*/  IMAD.WIDE R6, R3.reuse, 0x4, R14 ;  /* 0x0000000403067825 */ /* 0x040fe400078e020e */
[----:B------:R-:W3:Y:S02]  /*02c0*/  LDG.E.CONSTANT R14, desc[UR4][R14.64] ;  /* 0x000000040e0e7981 */ /* 0x000ee4000c1e9900 */
[C---:B------:R-:W-:Y:S02]  /*02d0*/  IMAD.WIDE R10, R3.reuse, 0x4, R6 ;  /* 0x00000004030a7825 */ /* 0x040fe400078e0206 */
[----:B------:R-:W4:Y:S02]  /*02e0*/  LDG.E.CONSTANT R6, desc[UR4][R6.64] ;  /* 0x0000000406067981 */ /* 0x000f24000c1e9900 */
[C---:B------:R-:W-:Y:S02]  /*02f0*/  IMAD.WIDE R8, R3.reuse, 0x4, R10 ;  /* 0x0000000403087825 */ /* 0x040fe400078e020a */
[----:B------:R-:W5:Y:S02]  /*0300*/  LDG.E.CONSTANT R10, desc[UR4][R10.64] ;  /* 0x000000040a0a7981 */ /* 0x000f64000c1e9900 */
[----:B------:R-:W-:-:S02]  /*0310*/  IMAD.WIDE R12, R3, 0x4, R8 ;  /* 0x00000004030c7825 */ /* 0x000fc400078e0208 */
[----:B------:R-:W5:Y:S04]  /*0320*/  LDG.E.CONSTANT R7, desc[UR4][R4.64] ;  /* 0x0000000404077981 */ /* 0x000f68000c1e9900 */
[----:B------:R-:W5:Y:S01]  /*0330*/  LDG.E.CONSTANT R8, desc[UR4][R8.64] ;  /* 0x0000000408087981 */ /* 0x000f62000c1e9900 */
[----:B0-----:R-:W-:-:S03]  /*0340*/  IMAD.WIDE R16, R3, 0x4, R12 ;  /* 0x0000000403107825 */ /* 0x001fc600078e020c */
[----:B------:R-:W5:Y:S04]  /*0350*/  LDG.E.CONSTANT R12, desc[UR4][R12.64] ;  /* 0x000000040c0c7981 */ /* 0x000f68000c1e9900 */
[----:B------:R-:W5:Y:S04]  /*0360*/  LDG.E.CONSTANT R15, desc[UR4][R16.64] ;  /* 0x00000004100f7981 */ /* 0x000f68000c1e9900 */
[----:B------:R-:W5:Y:S04]  /*0370*/  LDG.E.CONSTANT R9, desc[UR4][R4.64+0x4] ;  /* 0x0000040404097981 */ /* 0x000f68000c1e9900 */
[----:B------:R-:W5:Y:S01]  /*0380*/  LDG.E.CONSTANT R11, desc[UR4][R4.64+0xc] ;  /* 0x00000c04040b7981 */ /* 0x000f62000c1e9900 */
[----:B--2---:R-:W-:Y:S01]  /*0390*/  FFMA R26, R25, R26, R24 ;  /* 0x0000001a191a7223 */ /* 0x004fe20000000018 */
[----:B------:R-:W-:-:S02]  /*03a0*/  IMAD.WIDE R24, R3, 0x4, R16 ;  /* 0x0000000403187825 */ /* 0x000fc400078e0210 */
[----:B------:R-:W2:Y:S04]  /*03b0*/  LDG.E.CONSTANT R16, desc[UR4][R4.64+0x8] ;  /* 0x0000080404107981 */ /* 0x000ea8000c1e9900 */
[----:B------:R-:W2:Y:S01]  /*03c0*/  LDG.E.CONSTANT R24, desc[UR4][R24.64] ;  /* 0x0000000418187981 */ /* 0x000ea2000c1e9900 */
[----:B---3--:R-:W-:Y:S01]  /*03d0*/  FFMA R14, R23, R14, R26 ;  /* 0x0000000e170e7223 */ /* 0x008fe2000000001a */
[----:B------:R-:W-:-:S03]  /*03e0*/  IADD3 R22, PT, PT, R22, 0x8, RZ ;  /* 0x0000000816167810 */ /* 0x000fc60007ffe0ff */
[----:B----4-:R-:W-:Y:S01]  /*03f0*/  FFMA R29, R29, R6, R14 ;  /* 0x000000061d1d7223 */ /* 0x010fe2000000000e */
[----:B------:R-:W-:-:S03]  /*0400*/  ISETP.NE.AND P1, PT, R22, RZ, PT ;  /* 0x000000ff1600720c */ /* 0x000fc60003f25270 */
[----:B-----5:R-:W-:Y:S01]  /*0410*/  FFMA R10, R28, R10, R29 ;  /* 0x0000000a1c0a7223 */ /* 0x020fe2000000001d */
[----:B------:R-:W-:-:S03]  /*0420*/  IADD3 R6, P2, PT, R4, 0x20, RZ ;  /* 0x0000002004067810 */ /* 0x000fc60007f5e0ff */
[----:B------:R-:W-:Y:S01]  /*0430*/  FFMA R8, R7, R8, R10 ;  /* 0x0000000807087223 */ /* 0x000fe2000000000a */
[----:B------:R-:W-:Y:S02]  /*0440*/  IADD3.X R7, PT, PT, RZ, R5, RZ, P2, !PT ;  /* 0x00000005ff077210 */ /* 0x000fe400017fe4ff */
[----:B------:R-:W-:Y:S01]  /*0450*/  LEA R18, R3, R18, 0x3 ;  /* 0x0000001203127211 */ /* 0x000fe200078e18ff */
[----:B------:R-:W-:-:S04]  /*0460*/  FFMA R9, R9, R12, R8 ;  /* 0x0000000c09097223 */ /* 0x000fc80000000008 */
[----:B--2---:R-:W-:-:S04]  /*0470*/  FFMA R16, R16, R15, R9 ;  /* 0x0000000f10107223 */ /* 0x004fc80000000009 */
[----:B------:R-:W-:Y:S01]  /*0480*/  FFMA R24, R11, R24, R16 ;  /* 0x000000180b187223 */ /* 0x000fe20000000010 */
[----:B------:R-:W-:Y:S06]  /*0490*/  @P1 BRA `(.L_x_5) ;  /* 0xfffffffc005c1947 */ /* 0x000fec000383ffff */
.L_x_4:
[----:B------:R-:W-:Y:S05]  /*04a0*/  @!P0 BRA `(.L_x_3) ;  /* 0x0000000000fc8947 */ /* 0x000fea0003800000 */
[----:B------:R-:W-:Y:S02]  /*04b0*/  ISETP.GE.U32.AND P1, PT, R27, 0x4, PT ;  /* 0x000000041b00780c */ /* 0x000fe40003f26070 */
[----:B------:R-:W-:-:S04]  /*04c0*/  LOP3.LUT R16, R2, 0x3, RZ, 0xc0, !PT ;  /* 0x0000000302107812 */ /* 0x000fc800078ec0ff */
[----:B------:R-:W-:-:S07]  /*04d0*/  ISETP.NE.AND P0, PT, R16, RZ, PT ;  /* 0x000000ff1000720c */ /* 0x000fce0003f05270 */
[----:B------:R-:W-:Y:S06]  /*04e0*/  @!P1 BRA `(.L_x_6) ;  /* 0x00000000006c9947 */ /* 0x000fec0003800000 */
[----:B------:R-:W0:Y:S01]  /*04f0*/  LDC.64 R6, c[0x0][0x388] ;  /* 0x0000e200ff067b82 */ /* 0x000e220000000a00 */
[----:B------:R-:W1:Y:S01]  /*0500*/  LDCU.64 UR6, c[0x0][0x380] ;  /* 0x00007000ff0677ac */ /* 0x000e620008000a00 */
[----:B------:R-:W-:Y:S01]  /*0510*/  IMAD R9, R21, R3, R0 ;  /* 0x0000000315097224 */ /* 0x000fe200078e0200 */
[CC--:B------:R-:W-:Y:S02]  /*0520*/  IADD3 R5, PT, PT, R20.reuse, R21.reuse, RZ ;  /* 0x0000001514057210 */ /* 0x0c0fe40007ffe0ff */
[----:B------:R-:W-:-:S03]  /*0530*/  IADD3 R10, P1, PT, R20, R21, RZ ;  /* 0x00000015140a7210 */ /* 0x000fc60007f3e0ff */
[----:B------:R-:W2:Y:S01]  /*0540*/  LDC.64 R14, c[0x0][0x380] ;  /* 0x0000e000ff0e7b82 */ /* 0x000ea20000000a00 */
[----:B0-----:R-:W-:-:S04]  /*0550*/  IMAD.WIDE R6, R9, 0x4, R6 ;  /* 0x0000000409067825 */ /* 0x001fc800078e0206 */
[----:B------:R-:W-:Y:S02]  /*0560*/  IMAD.WIDE R8, R3, 0x4, R6 ;  /* 0x0000000403087825 */ /* 0x000fe400078e0206 */
[----:B------:R-:W3:Y:S02]  /*0570*/  LDG.E.CONSTANT R6, desc[UR4][R6.64] ;  /* 0x0000000406067981 */ /* 0x000ee4000c1e9900 */
[----:B--2---:R-:W-:Y:S01]  /*0580*/  IMAD.WIDE.U32 R14, R5, 0x4, R14 ;  /* 0x00000004050e7825 */ /* 0x004fe200078e000e */
[----:B------:R-:W-:Y:S02]  /*0590*/  IADD3.X R5, PT, PT, RZ, RZ, RZ, P1, !PT ;  /* 0x000000ffff057210 */ /* 0x000fe40000ffe4ff */
[----:B-1----:R-:W-:-:S03]  /*05a0*/  LEA R4, P1, R10, UR6, 0x2 ;  /* 0x000000060a047c11 */ /* 0x002fc6000f8210ff */
[----:B------:R-:W3:Y:S01]  /*05b0*/  LDG.E.CONSTANT R15, desc[UR4][R14.64] ;  /* 0x000000040e0f7981 */ /* 0x000ee2000c1e9900 */
[----:B------:R-:W-:Y:S01]  /*05c0*/  LEA.HI.X R5, R10, UR7, R5, 0x2, P1 ;  /* 0x000000070a057c11 */ /* 0x000fe200088f1405 */
[C---:B------:R-:W-:Y:S02]  /*05d0*/  IMAD.WIDE R10, R3.reuse, 0x4, R8 ;  /* 0x00000004030a7825 */ /* 0x040fe400078e0208 */
[----:B------:R-:W2:Y:S04]  /*05e0*/  LDG.E.CONSTANT R8, desc[UR4][R8.64] ;  /* 0x0000000408087981 */ /* 0x000ea8000c1e9900 */
[----:B------:R-:W2:Y:S01]  /*05f0*/  LDG.E.CONSTANT R17, desc[UR4][R4.64+0x4] ;  /* 0x0000040404117981 */ /* 0x000ea2000c1e9900 */
[----:B------:R-:W-:-:S03]  /*0600*/  IMAD.WIDE R12, R3, 0x4, R10 ;  /* 0x00000004030c7825 */ /* 0x000fc600078e020a */
[----:B------:R-:W4:Y:S04]  /*0610*/  LDG.E.CONSTANT R22, desc[UR4][R10.64] ;  /* 0x000000040a167981 */ /* 0x000f28000c1e9900 */
[----:B------:R-:W4:Y:S04]  /*0620*/  LDG.E.CONSTANT R18, desc[UR4][R4.64+0x8] ;  /* 0x0000080404127981 */ /* 0x000f28000c1e9900 */
[----:B------:R-:W5:Y:S04]  /*0630*/  LDG.E.CONSTANT R26, desc[UR4][R4.64+0xc] ;  /* 0x00000c04041a7981 */ /* 0x000f68000c1e9900 */
[----:B------:R-:W5:Y:S01]  /*0640*/  LDG.E.CONSTANT R12, desc[UR4][R12.64] ;  /* 0x000000040c0c7981 */ /* 0x000f62000c1e9900 */
[----:B------:R-:W-:Y:S01]  /*0650*/  IADD3 R21, PT, PT, R21, 0x4, RZ ;  /* 0x0000000415157810 */ /* 0x000fe20007ffe0ff */
[----:B---3--:R-:W-:-:S04]  /*0660*/  FFMA R24, R15, R6, R24 ;  /* 0x000000060f187223 */ /* 0x008fc80000000018 */
[----:B--2---:R-:W-:-:S04]  /*0670*/  FFMA R17, R17, R8, R24 ;  /* 0x0000000811117223 */ /* 0x004fc80000000018 */
[----:B----4-:R-:W-:-:S04]  /*0680*/  FFMA R17, R18, R22, R17 ;  /* 0x0000001612117223 */ /* 0x010fc80000000011 */
[----:B-----5:R-:W-:-:S07]  /*0690*/  FFMA R24, R26, R12, R17 ;  /* 0x0000000c1a187223 */ /* 0x020fce0000000011 */
.L_x_6:
[----:B------:R-:W-:Y:S05]  /*06a0*/  @!P0 BRA `(.L_x_3) ;  /* 0x00000000007c8947 */ /* 0x000fea0003800000 */
[----:B------:R-:W-:Y:S01]  /*06b0*/  ISETP.NE.AND P1, PT, R16, 0x1, PT ;  /* 0x000000011000780c */ /* 0x000fe20003f25270 */
[----:B------:R-:W0:Y:S01]  /*06c0*/  LDC.64 R12, c[0x0][0x380] ;  /* 0x0000e000ff0c7b82 */ /* 0x000e220000000a00 */
[----:B------:R-:W-:-:S04]  /*06d0*/  LOP3.LUT R2, R2, 0x1, RZ, 0xc0, !PT ;  /* 0x0000000102027812 */ /* 0x000fc800078ec0ff */
[----:B------:R-:W-:-:S03]  /*06e0*/  ISETP.NE.U32.AND P0, PT, R2, 0x1, PT ;  /* 0x000000010200780c */ /* 0x000fc60003f05070 */
[----:B------:R-:W1:Y:S04]  /*06f0*/  LDC.64 R10, c[0x0][0x388] ;  /* 0x0000e200ff0a7b82 */ /* 0x000e680000000a00 */
[CC--:B------:R-:W-:Y:S02]  /*0700*/  @P1 IADD3 R15, PT, PT, R20.reuse, R21.reuse, RZ ;  /* 0x00000015140f1210 */ /* 0x0c0fe40007ffe0ff */
[----:B------:R-:W-:Y:S02]  /*0710*/  @P1 IADD3 R2, P2, PT, R20, R21, RZ ;  /* 0x0000001514021210 */ /* 0x000fe40007f5e0ff */
[----:B------:R-:W2:Y:S02]  /*0720*/  @P1 LDC.64 R4, c[0x0][0x380] ;  /* 0x0000e000ff041b82 */ /* 0x000ea40000000a00 */
[----:B------:R-:W-:-:S06]  /*0730*/  @P1 IADD3.X R14, PT, PT, RZ, RZ, RZ, P2, !PT ;  /* 0x000000ffff0e1210 */ /* 0x000fcc00017fe4ff */
[----:B------:R-:W3:Y:S01]  /*0740*/  LDC.64 R6, c[0x0][0x380] ;  /* 0x0000e000ff067b82 */ /* 0x000ee20000000a00 */
[----:B0-----:R-:W-:-:S04]  /*0750*/  @P1 IMAD.WIDE.U32 R12, R15, 0x4, R12 ;  /* 0x000000040f0c1825 */ /* 0x001fc800078e000c */
[C---:B------:R-:W-:Y:S01]  /*0760*/  @P1 IMAD R15, R21.reuse, R3, R0 ;  /* 0x00000003150f1224 */ /* 0x040fe200078e0200 */
[----:B------:R-:W-:Y:S01]  /*0770*/  @P1 IADD3 R21, PT, PT, R21, 0x2, RZ ;  /* 0x0000000215151810 */ /* 0x000fe20007ffe0ff */
[----:B------:R-:W4:Y:S01]  /*0780*/  @P1 LDG.E.CONSTANT R13, desc[UR4][R12.64] ;  /* 0x000000040c0d1981 */ /* 0x000f22000c1e9900 */
[----:B------:R-:W0:Y:S01]  /*0790*/  LDC.64 R8, c[0x0][0x388] ;  /* 0x0000e200ff087b82 */ /* 0x000e220000000a00 */
[----:B-1----:R-:W-:Y:S01]  /*07a0*/  @P1 IMAD.WIDE R10, R15, 0x4, R10 ;  /* 0x000000040f0a1825 */ /* 0x002fe200078e020a */
[----:B------:R-:W-:Y:S02]  /*07b0*/  @!P0 IADD3 R17, PT, PT, R20, R21, RZ ;  /* 0x0000001514118210 */ /* 0x000fe40007ffe0ff */
[----:B--2---:R-:W-:Y:S01]  /*07c0*/  @P1 LEA R4, P2, R2, R4, 0x2 ;  /* 0x0000000402041211 */ /* 0x004fe200078410ff */
[----:B------:R-:W-:-:S03]  /*07d0*/  @!P0 IMAD R21, R21, R3, R0 ;  /* 0x0000000315158224 */ /* 0x000fc600078e0200 */
[----:B------:R-:W-:Y:S01]  /*07e0*/  @P1 LEA.HI.X R5, R2, R5, R14, 0x2, P2 ;  /* 0x0000000502051211 */ /* 0x000fe200010f140e */
[----:B------:R-:W-:Y:S01]  /*07f0*/  @P1 IMAD.WIDE R14, R3, 0x4, R10 ;  /* 0x00000004030e1825 */ /* 0x000fe200078e020a */
[----:B------:R-:W4:Y:S03]  /*0800*/  @P1 LDG.E.CONSTANT R2, desc[UR4][R10.64] ;  /* 0x000000040a021981 */ /* 0x000f26000c1e9900 */
[----:B---3--:R-:W-:Y:S01]  /*0810*/  @!P0 IMAD.WIDE.U32 R6, R17, 0x4, R6 ;  /* 0x0000000411068825 */ /* 0x008fe200078e0006 */
[----:B------:R-:W2:Y:S04]  /*0820*/  @P1 LDG.E.CONSTANT R5, desc[UR4][R4.64+0x4] ;  /* 0x0000040404051981 */ /* 0x000ea8000c1e9900 */
[----:B------:R-:W2:Y:S01]  /*0830*/  @P1 LDG.E.CONSTANT R14, desc[UR4][R14.64] ;  /* 0x000000040e0e1981 */ /* 0x000ea2000c1e9900 */
[----:B0-----:R-:W-:-:S03]  /*0840*/  @!P0 IMAD.WIDE R8, R21, 0x4, R8 ;  /* 0x0000000415088825 */ /* 0x001fc600078e0208 */
[----:B------:R-:W3:Y:S04]  /*0850*/  @!P0 LDG.E.CONSTANT R7, desc[UR4][R6.64] ;  /* 0x0000000406078981 */ /* 0x000ee8000c1e9900 */
[----:B------:R-:W3:Y:S01]  /*0860*/  @!P0 LDG.E.CONSTANT R8, desc[UR4][R8.64] ;  /* 0x0000000408088981 */ /* 0x000ee2000c1e9900 */
[----:B----4-:R-:W-:-:S04]  /*0870*/  @P1 FFMA R2, R13, R2, R24 ;  /* 0x000000020d021223 */ /* 0x010fc80000000018 */
[----:B--2---:R-:W-:-:S04]  /*0880*/  @P1 FFMA R24, R5, R14, R2 ;  /* 0x0000000e05181223 */ /* 0x004fc80000000002 */
[----:B---3--:R-:W-:-:S07]  /*0890*/  @!P0 FFMA R24, R7, R8, R24 ;  /* 0x0000000807188223 */ /* 0x008fce0000000018 */
.L_x_3:
[----:B------:R-:W0:Y:S01]  /*08a0*/  LDC.64 R4, c[0x0][0x390] ;  /* 0x0000e400ff047b82 */ /* 0x000e220000000a00 */
[----:B------:R-:W-:-:S04]  /*08b0*/  IMAD R3, R19, R3, R0 ;  /* 0x0000000313037224 */ /* 0x000fc800078e0200 */
[----:B0-----:R-:W-:-:S05]  /*08c0*/  IMAD.WIDE R2, R3, 0x4, R4 ;  /* 0x0000000403027825 */ /* 0x001fca00078e0204 */
[----:B------:R-:W-:Y:S01]  /*08d0*/  STG.E desc[UR4][R2.64], R24 ;  /* 0x0000001802007986 */ /* 0x000fe2000c101904 */
[----:B------:R-:W-:Y:S05]  /*08e0*/  EXIT ;  /* 0x000000000000794d */ /* 0x000fea0003800000 */
.L_x_7:
        /* <DEDUP_REMOVED lines=9> */
.L_x_9:


//--------------------- .nv.shared._Z17gemm_tiled_kernelPKfS0_Pfiii --------------------------
	.section	.nv.shared._Z17gemm_tiled_kernelPKfS0_Pfiii,"aw",@nobits
	.sectionflags	@""
	.align	4
.nv.shared._Z17gemm_tiled_kernelPKfS0_Pfiii:
	.zero		9216


//--------------------- .nv.shared.reserved.0     --------------------------
	.section	.nv.shared.reserved.0,"aw",@nobits
	.weak		__nv_reservedSMEM_offset_0_alias
	.size		__nv_reservedSMEM_offset_0_alias, 0, 64
	.other		__nv_reservedSMEM_offset_0_alias,@"STO_CUDA_RESERVED_SHARED STV_DEFAULT"
__nv_reservedSMEM_offset_0_alias:
	.zero		0
	.zero		64


//--------------------- .nv.constant0._Z17gemm_tiled_kernelPKfS0_Pfiii --------------------------
	.section	.nv.constant0._Z17gemm_tiled_kernelPKfS0_Pfiii,"a",@progbits
	.sectionflags	@""
	.align	4
.nv.constant0._Z17gemm_tiled_kernelPKfS0_Pfiii:
	.zero		932


//--------------------- .nv.constant0._Z17gemm_naive_kernelPKfS0_Pfiii --------------------------
	.section	.nv.constant0._Z17gemm_naive_kernelPKfS0_Pfiii,"a",@progbits
	.sectionflags	@""
	.align	4
.nv.constant0._Z17gemm_naive_kernelPKfS0_Pfiii:
	.zero		932


//--------------------- SYMBOLS --------------------------

	.type		.nv.reservedSmem.offset0,@object
	.size		.nv.reservedSmem.offset0,0x4
	.type		.nv.reservedSmem.cap,@object
	.size		.nv.reservedSmem.cap,0x4
